	.headerflags	@"EF_CUDA_TEXMODE_UNIFIED EF_CUDA_64BIT_ADDRESS EF_CUDA_ACCELERATORS EF_CUDA_SM90 EF_CUDA_VIRTUAL_SM(EF_CUDA_SM90)"
	.elftype	@"ET_EXEC"


//--------------------- .nv.info                  --------------------------
	.section	.nv.info,"",@"SHT_CUDA_INFO"
	.align	4


	//----- nvinfo : EIATTR_REGCOUNT
	.align		4
        /*0000*/ 	.byte	0x04, 0x2f
        /*0002*/ 	.short	(.L_3 - .L_2)
	.align		4
.L_2:
        /*0004*/ 	.word	index@(triton_poi_fused__native_batch_norm_legit_no_training_add_relu_25)
        /*0008*/ 	.word	0x00000027


	//----- nvinfo : EIATTR_MIN_STACK_SIZE
	.align		4
.L_3:
        /*000c*/ 	.byte	0x04, 0x12
        /*000e*/ 	.short	(.L_5 - .L_4)
	.align		4
.L_4:
        /*0010*/ 	.word	index@(triton_poi_fused__native_batch_norm_legit_no_training_add_relu_25)
        /*0014*/ 	.word	0x00000000


	//----- nvinfo : EIATTR_FRAME_SIZE
	.align		4
.L_5:
        /*0018*/ 	.byte	0x04, 0x11
        /*001a*/ 	.short	(.L_7 - .L_6)
	.align		4
.L_6:
        /*001c*/ 	.word	index@(triton_poi_fused__native_batch_norm_legit_no_training_add_relu_25)
        /*0020*/ 	.word	0x00000000


	//----- nvinfo : EIATTR_MIN_STACK_SIZE
	.align		4
.L_7:
        /*0024*/ 	.byte	0x04, 0x12
        /*0026*/ 	.short	(.L_9 - .L_8)
	.align		4
.L_8:
        /*0028*/ 	.word	index@(triton_poi_fused__native_batch_norm_legit_no_training_add_relu_25)
        /*002c*/ 	.word	0x00000000
.L_9:


//--------------------- .nv.info.triton_poi_fused__native_batch_norm_legit_no_training_add_relu_25 --------------------------
	.section	.nv.info.triton_poi_fused__native_batch_norm_legit_no_training_add_relu_25,"",@"SHT_CUDA_INFO"
	.sectionflags	@""
	.align	4


	//----- nvinfo : EIATTR_CUDA_API_VERSION
	.align		4
        /*0000*/ 	.byte	0x04, 0x37
        /*0002*/ 	.short	(.L_11 - .L_10)
.L_10:
        /*0004*/ 	.word	0x0000007c


	//----- nvinfo : EIATTR_KPARAM_INFO
	.align		4
.L_11:
        /*0008*/ 	.byte	0x04, 0x17
        /*000a*/ 	.short	(.L_13 - .L_12)
.L_12:
        /*000c*/ 	.word	0x00000000
        /*0010*/ 	.short	0x0007
        /*0012*/ 	.short	0x0038
        /*0014*/ 	.byte	0x00, 0xf0, 0x11, 0x00


	//----- nvinfo : EIATTR_KPARAM_INFO
	.align		4
.L_13:
        /*0018*/ 	.byte	0x04, 0x17
        /*001a*/ 	.short	(.L_15 - .L_14)
.L_14:
        /*001c*/ 	.word	0x00000000
        /*0020*/ 	.short	0x0006
        /*0022*/ 	.short	0x0030
        /*0024*/ 	.byte	0x00, 0xf4, 0x21, 0x00


	//----- nvinfo : EIATTR_KPARAM_INFO
	.align		4
.L_15:
        /*0028*/ 	.byte	0x04, 0x17
        /*002a*/ 	.short	(.L_17 - .L_16)
.L_16:
        /*002c*/ 	.word	0x00000000
        /*0030*/ 	.short	0x0005
        /*0032*/ 	.short	0x0028
        /*0034*/ 	.byte	0x00, 0xf4, 0x21, 0x00


	//----- nvinfo : EIATTR_KPARAM_INFO
	.align		4
.L_17:
        /*0038*/ 	.byte	0x04, 0x17
        /*003a*/ 	.short	(.L_19 - .L_18)
.L_18:
        /*003c*/ 	.word	0x00000000
        /*0040*/ 	.short	0x0004
        /*0042*/ 	.short	0x0020
        /*0044*/ 	.byte	0x00, 0xf4, 0x21, 0x00


	//----- nvinfo : EIATTR_KPARAM_INFO
	.align		4
.L_19:
        /*0048*/ 	.byte	0x04, 0x17
        /*004a*/ 	.short	(.L_21 - .L_20)
.L_20:
        /*004c*/ 	.word	0x00000000
        /*0050*/ 	.short	0x0003
        /*0052*/ 	.short	0x0018
        /*0054*/ 	.byte	0x00, 0xf4, 0x21, 0x00


	//----- nvinfo : EIATTR_KPARAM_INFO
	.align		4
.L_21:
        /*0058*/ 	.byte	0x04, 0x17
        /*005a*/ 	.short	(.L_23 - .L_22)
.L_22:
        /*005c*/ 	.word	0x00000000
        /*0060*/ 	.short	0x0002
        /*0062*/ 	.short	0x0010
        /*0064*/ 	.byte	0x00, 0xf4, 0x21, 0x00


	//----- nvinfo : EIATTR_KPARAM_INFO
	.align		4
.L_23:
        /*0068*/ 	.byte	0x04, 0x17
        /*006a*/ 	.short	(.L_25 - .L_24)
.L_24:
        /*006c*/ 	.word	0x00000000
        /*0070*/ 	.short	0x0001
        /*0072*/ 	.short	0x0008
        /*0074*/ 	.byte	0x00, 0xf4, 0x21, 0x00


	//----- nvinfo : EIATTR_KPARAM_INFO
	.align		4
.L_25:
        /*0078*/ 	.byte	0x04, 0x17
        /*007a*/ 	.short	(.L_27 - .L_26)
.L_26:
        /*007c*/ 	.word	0x00000000
        /*0080*/ 	.short	0x0000
        /*0082*/ 	.short	0x0000
        /*0084*/ 	.byte	0x00, 0xf4, 0x21, 0x00


	//----- nvinfo : EIATTR_SPARSE_MMA_MASK
	.align		4
.L_27:
        /*0088*/ 	.byte	0x03, 0x50
        /*008a*/ 	.short	0x0000


	//----- nvinfo : EIATTR_MAXREG_COUNT
	.align		4
        /*008c*/ 	.byte	0x03, 0x1b
        /*008e*/ 	.short	0x00ff


	//----- nvinfo : EIATTR_EXIT_INSTR_OFFSETS
	.align		4
        /*0090*/ 	.byte	0x04, 0x1c
        /*0092*/ 	.short	(.L_29 - .L_28)


	//   ....[0]....
.L_28:
        /*0094*/ 	.word	0x000007d0


	//----- nvinfo : EIATTR_REQNTID
	.align		4
.L_29:
        /*0098*/ 	.byte	0x04, 0x10
        /*009a*/ 	.short	(.L_31 - .L_30)
.L_30:
        /*009c*/ 	.word	0x00000080
        /*00a0*/ 	.word	0x00000001
        /*00a4*/ 	.word	0x00000001


	//----- nvinfo : EIATTR_CBANK_PARAM_SIZE
	.align		4
.L_31:
        /*00a8*/ 	.byte	0x03, 0x19
        /*00aa*/ 	.short	0x003c


	//----- nvinfo : EIATTR_PARAM_CBANK
	.align		4
        /*00ac*/ 	.byte	0x04, 0x0a
        /*00ae*/ 	.short	(.L_33 - .L_32)
	.align		4
.L_32:
        /*00b0*/ 	.word	index@(.nv.constant0.triton_poi_fused__native_batch_norm_legit_no_training_add_relu_25)
        /*00b4*/ 	.short	0x0210
        /*00b6*/ 	.short	0x003c


	//----- nvinfo : EIATTR_SW_WAR
	.align		4
.L_33:
        /*00b8*/ 	.byte	0x04, 0x36
        /*00ba*/ 	.short	(.L_35 - .L_34)
.L_34:
        /*00bc*/ 	.word	0x00000008
.L_35:


//--------------------- .nv.callgraph             --------------------------
	.section	.nv.callgraph,"",@"SHT_CUDA_CALLGRAPH"
	.align	4
	.sectionentsize	8
	.align		4
        /*0000*/ 	.word	0x00000000
	.align		4
        /*0004*/ 	.word	0xffffffff
	.align		4
        /*0008*/ 	.word	0x00000000
	.align		4
        /*000c*/ 	.word	0xfffffffe
	.align		4
        /*0010*/ 	.word	0x00000000
	.align		4
        /*0014*/ 	.word	0xfffffffd
	.align		4
        /*0018*/ 	.word	0x00000000
	.align		4
        /*001c*/ 	.word	0xfffffffc


//--------------------- .nv.constant4             --------------------------
	.section	.nv.constant4,"a",@progbits
	.align	8
	.align		8
.nv.constant4:
        /*0000*/ 	.dword	_$_str
	.align		8
        /*0008*/ 	.dword	_$_str_$_2


//--------------------- .text.triton_poi_fused__native_batch_norm_legit_no_training_add_relu_25 --------------------------
	.section	.text.triton_poi_fused__native_batch_norm_legit_no_training_add_relu_25,"ax",@progbits
	.align	128
        .global         triton_poi_fused__native_batch_norm_legit_no_training_add_relu_25
        .type           triton_poi_fused__native_batch_norm_legit_no_training_add_relu_25,@function
        .size           triton_poi_fused__native_batch_norm_legit_no_training_add_relu_25,(.L_x_1 - triton_poi_fused__native_batch_norm_legit_no_training_add_relu_25)
        .other          triton_poi_fused__native_batch_norm_legit_no_training_add_relu_25,@"STO_CUDA_ENTRY STV_DEFAULT"
triton_poi_fused__native_batch_norm_legit_no_training_add_relu_25:
.text.triton_poi_fused__native_batch_norm_legit_no_training_add_relu_25:
[----:B------:R-:W-:Y:S01]  /*0000*/  LDC R1, c[0x0][0x28] ;  /* 0x00000a00ff017b82 */ /* 0x000fe20000000800 */
[----:B------:R-:W1:Y:S07]  /*0010*/  S2R R0, SR_TID.X ;  /* 0x0000000000007919 */ /* 0x000e6e0000002100 */
[----:B------:R-:W2:Y:S01]  /*0020*/  LDC.64 R4, c[0x0][0x220] ;  /* 0x00008800ff047b82 */ /* 0x000ea20000000a00 */
[----:B------:R-:W-:Y:S01]  /*0030*/  ULDC.64 UR4, c[0x0][0x208] ;  /* 0x0000820000047ab9 */ /* 0x000fe20000000a00 */
[----:B------:R-:W3:Y:S06]  /*0040*/  S2R R7, SR_CTAID.X ;  /* 0x0000000000077919 */ /* 0x000eec0000002500 */
[----:B------:R-:W4:Y:S08]  /*0050*/  LDC.64 R8, c[0x0][0x218] ;  /* 0x00008600ff087b82 */ /* 0x000f300000000a00 */
[----:B------:R-:W5:Y:S08]  /*0060*/  LDC.64 R20, c[0x0][0x210] ;  /* 0x00008400ff147b82 */ /* 0x000f700000000a00 */
[----:B------:R-:W5:Y:S01]  /*0070*/  LDC.64 R12, c[0x0][0x228] ;  /* 0x00008a00ff0c7b82 */ /* 0x000f620000000a00 */
[----:B-1----:R-:W-:-:S07]  /*0080*/  SHF.L.U32 R0, R0, 0x2, RZ ;  /* 0x0000000200007819 */ /* 0x002fce00000006ff */
[----:B------:R-:W1:Y:S01]  /*0090*/  LDC.64 R16, c[0x0][0x230] ;  /* 0x00008c00ff107b82 */ /* 0x000e620000000a00 */
[----:B---3--:R-:W-:Y:S02]  /*00a0*/  SHF.R.S32.HI R3, RZ, 0x15, R7 ;  /* 0x00000015ff037819 */ /* 0x008fe40000011407 */
[----:B------:R-:W-:Y:S02]  /*00b0*/  LOP3.LUT R0, R0, 0x1fc, RZ, 0xc0, !PT ;  /* 0x000001fc00007812 */ /* 0x000fe400078ec0ff */
[----:B------:R-:W-:Y:S01]  /*00c0*/  SGXT R3, R3, 0x1 ;  /* 0x000000010303781a */ /* 0x000fe20000000200 */
[----:B------:R-:W-:Y:S01]  /*00d0*/  HFMA2.MMA R2, -RZ, RZ, 1.625, 0 ;  /* 0x3e800000ff027435 */ /* 0x000fe200000001ff */
[----:B------:R-:W-:Y:S01]  /*00e0*/  LEA R0, R7, R0, 0xa ;  /* 0x0000000007007211 */ /* 0x000fe200078e50ff */
[----:B------:R-:W3:Y:S03]  /*00f0*/  LDC.64 R24, c[0x0][0x238] ;  /* 0x00008e00ff187b82 */ /* 0x000ee60000000a00 */
[----:B------:R-:W-:-:S04]  /*0100*/  LEA.HI R3, R3, R0, RZ, 0x9 ;  /* 0x0000000003037211 */ /* 0x000fc800078f48ff */
[----:B------:R-:W-:-:S04]  /*0110*/  LOP3.LUT R3, R3, 0xfffffe00, RZ, 0xc0, !PT ;  /* 0xfffffe0003037812 */ /* 0x000fc800078ec0ff */
[----:B------:R-:W-:-:S05]  /*0120*/  IADD3 R3, R0, -R3, RZ ;  /* 0x8000000300037210 */ /* 0x000fca0007ffe0ff */
[----:B--2---:R-:W-:-:S06]  /*0130*/  IMAD.WIDE R4, R3, 0x4, R4 ;  /* 0x0000000403047825 */ /* 0x004fcc00078e0204 */
[----:B------:R-:W2:Y:S01]  /*0140*/  LDG.E.EL.128 R4, desc[UR4][R4.64] ;  /* 0x0000000404047981 */ /* 0x000ea2000c2e1d00 */
[----:B----4-:R-:W-:-:S04]  /*0150*/  IMAD.WIDE R8, R3, 0x4, R8 ;  /* 0x0000000403087825 */ /* 0x010fc800078e0208 */
[----:B-----5:R-:W-:Y:S02]  /*0160*/  IMAD.WIDE R20, R0, 0x4, R20 ;  /* 0x0000000400147825 */ /* 0x020fe400078e0214 */
[----:B------:R-:W4:Y:S02]  /*0170*/  LDG.E.EL.128 R8, desc[UR4][R8.64] ;  /* 0x0000000408087981 */ /* 0x000f24000c2e1d00 */
[C---:B0-----:R-:W-:Y:S02]  /*0180*/  IMAD.WIDE R12, R3.reuse, 0x4, R12 ;  /* 0x00000004030c7825 */ /* 0x041fe400078e020c */
[----:B------:R-:W4:Y:S02]  /*0190*/  LDG.E.128 R28, desc[UR4][R20.64+0x800] ;  /* 0x00080004141c7981 */ /* 0x000f24000c1e1d00 */
[----:B-1----:R-:W-:Y:S02]  /*01a0*/  IMAD.WIDE R16, R3, 0x4, R16 ;  /* 0x0000000403107825 */ /* 0x002fe400078e0210 */
[----:B------:R-:W5:Y:S02]  /*01b0*/  LDG.E.128 R32, desc[UR4][R20.64] ;  /* 0x0000000414207981 */ /* 0x000f64000c1e1d00 */
[----:B--2---:R-:W-:Y:S01]  /*01c0*/  FADD R7, R7, 9.9999997473787516356e-06 ;  /* 0x3727c5ac07077421 */ /* 0x004fe20000000000 */
[----:B------:R-:W-:-:S04]  /*01d0*/  FADD R6, R6, 9.9999997473787516356e-06 ;  /* 0x3727c5ac06067421 */ /* 0x000fc80000000000 */
[----:B------:R-:W0:Y:S08]  /*01e0*/  MUFU.SQRT R14, R6 ;  /* 0x00000006000e7308 */ /* 0x000e300000002000 */
[----:B------:R-:W1:Y:S01]  /*01f0*/  MUFU.SQRT R7, R7 ;  /* 0x0000000700077308 */ /* 0x000e620000002000 */
[C---:B0-----:R-:W-:Y:S02]  /*0200*/  FSETP.GT.AND P0, PT, R14.reuse, 8.50705917302346158658e+37, PT ;  /* 0x7e8000000e00780b */ /* 0x041fe40003f04000 */
[----:B------:R-:W-:-:S02]  /*0210*/  FSETP.GEU.AND P2, PT, R14, 1.175494350822287508e-38, PT ;  /* 0x008000000e00780b */ /* 0x000fc40003f4e000 */
[C---:B-1----:R-:W-:Y:S02]  /*0220*/  FSETP.GT.AND P1, PT, R7.reuse, 8.50705917302346158658e+37, PT ;  /* 0x7e8000000700780b */ /* 0x042fe40003f24000 */
[----:B------:R-:W-:-:S07]  /*0230*/  FSETP.GEU.AND P3, PT, R7, 1.175494350822287508e-38, PT ;  /* 0x008000000700780b */ /* 0x000fce0003f6e000 */
[----:B------:R-:W-:-:S04]  /*0240*/  @P0 FMUL R14, R14, 0.25 ;  /* 0x3e8000000e0e0820 */ /* 0x000fc80000400000 */
[----:B------:R-:W-:Y:S01]  /*0250*/  @P1 FMUL R7, R7, 0.25 ;  /* 0x3e80000007071820 */ /* 0x000fe20000400000 */
[----:B------:R-:W-:-:S03]  /*0260*/  @!P2 FMUL R14, R14, 16777216 ;  /* 0x4b8000000e0ea820 */ /* 0x000fc60000400000 */
[----:B------:R-:W-:Y:S01]  /*0270*/  @!P3 FMUL R7, R7, 16777216 ;  /* 0x4b8000000707b820 */ /* 0x000fe20000400000 */
[----:B------:R-:W0:Y:S01]  /*0280*/  MUFU.RCP R6, R14 ;  /* 0x0000000e00067308 */ /* 0x000e220000001000 */
[C---:B------:R-:W-:Y:S02]  /*0290*/  FSEL R15, R2.reuse, 1, P0 ;  /* 0x3f800000020f7808 */ /* 0x040fe40000000000 */
[----:B------:R-:W-:-:S05]  /*02a0*/  FSEL R18, R2, 1, P1 ;  /* 0x3f80000002127808 */ /* 0x000fca0000800000 */
[----:B------:R-:W1:Y:S01]  /*02b0*/  MUFU.RCP R7, R7 ;  /* 0x0000000700077308 */ /* 0x000e620000001000 */
[----:B------:R-:W-:Y:S01]  /*02c0*/  @!P2 FMUL R15, R15, 16777216 ;  /* 0x4b8000000f0fa820 */ /* 0x000fe20000400000 */
[----:B------:R-:W-:-:S03]  /*02d0*/  @!P3 FMUL R18, R18, 16777216 ;  /* 0x4b8000001212b820 */ /* 0x000fc60000400000 */
[----:B0-----:R-:W-:Y:S02]  /*02e0*/  FMUL R6, R6, R15 ;  /* 0x0000000f06067220 */ /* 0x001fe40000400000 */
[----:B------:R-:W2:Y:S01]  /*02f0*/  LDG.E.EL.128 R12, desc[UR4][R12.64] ;  /* 0x000000040c0c7981 */ /* 0x000ea2000c2e1d00 */
[----:B-1----:R-:W-:-:S03]  /*0300*/  FMUL R3, R7, R18 ;  /* 0x0000001207037220 */ /* 0x002fc60000400000 */
[----:B------:R-:W2:Y:S01]  /*0310*/  LDG.E.EL.128 R16, desc[UR4][R16.64] ;  /* 0x0000000410107981 */ /* 0x000ea2000c2e1d00 */
[----:B------:R-:W-:Y:S01]  /*0320*/  FADD R7, R4, 9.9999997473787516356e-06 ;  /* 0x3727c5ac04077421 */ /* 0x000fe20000000000 */
[--C-:B----4-:R-:W-:Y:S01]  /*0330*/  FADD R4, R31, -R11.reuse ;  /* 0x8000000b1f047221 */ /* 0x110fe20000000000 */
[----:B-----5:R-:W-:Y:S01]  /*0340*/  FADD R20, R35, -R11 ;  /* 0x8000000b23147221 */ /* 0x020fe20000000000 */
[--C-:B------:R-:W-:Y:S01]  /*0350*/  FADD R21, R30, -R10.reuse ;  /* 0x8000000a1e157221 */ /* 0x100fe20000000000 */
[----:B------:R-:W-:Y:S01]  /*0360*/  FADD R23, R34, -R10 ;  /* 0x8000000a22177221 */ /* 0x000fe20000000000 */
[----:B------:R3:W0:Y:S01]  /*0370*/  MUFU.SQRT R36, R7 ;  /* 0x0000000700247308 */ /* 0x0006220000002000 */
[C---:B------:R-:W-:Y:S01]  /*0380*/  FMUL R4, R3.reuse, R4 ;  /* 0x0000000403047220 */ /* 0x040fe20000400000 */
[C---:B------:R-:W-:Y:S01]  /*0390*/  FMUL R21, R6.reuse, R21 ;  /* 0x0000001506157220 */ /* 0x040fe20000400000 */
[----:B------:R-:W-:Y:S01]  /*03a0*/  FMUL R23, R6, R23 ;  /* 0x0000001706177220 */ /* 0x000fe20000400000 */
[----:B------:R-:W-:Y:S01]  /*03b0*/  FMUL R10, R3, R20 ;  /* 0x00000014030a7220 */ /* 0x000fe20000400000 */
[----:B---3--:R-:W-:-:S05]  /*03c0*/  IMAD.WIDE R6, R0, 0x4, R24 ;  /* 0x0000000400067825 */ /* 0x008fca00078e0218 */
[----:B------:R-:W3:Y:S01]  /*03d0*/  LDG.E.128 R24, desc[UR4][R6.64+0x800] ;  /* 0x0008000406187981 */ /* 0x000ee2000c1e1d00 */
[C---:B0-----:R-:W-:Y:S02]  /*03e0*/  FSETP.GT.AND P0, PT, R36.reuse, 8.50705917302346158658e+37, PT ;  /* 0x7e8000002400780b */ /* 0x041fe40003f04000 */
[----:B------:R-:W-:-:S11]  /*03f0*/  FSETP.GEU.AND P1, PT, R36, 1.175494350822287508e-38, PT ;  /* 0x008000002400780b */ /* 0x000fd60003f2e000 */
[----:B------:R-:W-:-:S04]  /*0400*/  @P0 FMUL R36, R36, 0.25 ;  /* 0x3e80000024240820 */ /* 0x000fc80000400000 */
[----:B------:R-:W-:-:S04]  /*0410*/  @!P1 FMUL R36, R36, 16777216 ;  /* 0x4b80000024249820 */ /* 0x000fc80000400000 */
[----:B------:R-:W0:Y:S01]  /*0420*/  MUFU.RCP R11, R36 ;  /* 0x00000024000b7308 */ /* 0x000e220000001000 */
[----:B------:R-:W-:Y:S01]  /*0430*/  FADD R5, R5, 9.9999997473787516356e-06 ;  /* 0x3727c5ac05057421 */ /* 0x000fe20000000000 */
[C-C-:B--2---:R-:W-:Y:S01]  /*0440*/  FFMA R4, R15.reuse, R4, R19.reuse ;  /* 0x000000040f047223 */ /* 0x144fe20000000013 */
[----:B------:R-:W-:Y:S01]  /*0450*/  FFMA R10, R15, R10, R19 ;  /* 0x0000000a0f0a7223 */ /* 0x000fe20000000013 */
[C-C-:B------:R-:W-:Y:S01]  /*0460*/  FFMA R3, R14.reuse, R21, R18.reuse ;  /* 0x000000150e037223 */ /* 0x140fe20000000012 */
[----:B------:R-:W-:Y:S02]  /*0470*/  FFMA R15, R14, R23, R18 ;  /* 0x000000170e0f7223 */ /* 0x000fe40000000012 */
[----:B------:R1:W2:Y:S01]  /*0480*/  LDG.E.128 R20, desc[UR4][R6.64] ;  /* 0x0000000406147981 */ /* 0x0002a2000c1e1d00 */
[----:B------:R-:W-:-:S05]  /*0490*/  FSEL R14, R2, 1, P0 ;  /* 0x3f800000020e7808 */ /* 0x000fca0000000000 */
[----:B------:R-:W-:-:S04]  /*04a0*/  @!P1 FMUL R14, R14, 16777216 ;  /* 0x4b8000000e0e9820 */ /* 0x000fc80000400000 */
[----:B0-----:R-:W-:Y:S01]  /*04b0*/  FMUL R11, R11, R14 ;  /* 0x0000000e0b0b7220 */ /* 0x001fe20000400000 */
[----:B------:R-:W-:Y:S01]  /*04c0*/  FADD R32, R32, -R8 ;  /* 0x8000000820207221 */ /* 0x000fe20000000000 */
[----:B------:R-:W0:Y:S01]  /*04d0*/  MUFU.SQRT R14, R5 ;  /* 0x00000005000e7308 */ /* 0x000e220000002000 */
[----:B-1----:R-:W1:Y:S01]  /*04e0*/  LDC.64 R6, c[0x0][0x240] ;  /* 0x00009000ff067b82 */ /* 0x002e620000000a00 */
[C---:B0-----:R-:W-:Y:S02]  /*04f0*/  FSETP.GT.AND P0, PT, R14.reuse, 8.50705917302346158658e+37, PT ;  /* 0x7e8000000e00780b */ /* 0x041fe40003f04000 */
[----:B------:R-:W-:-:S11]  /*0500*/  FSETP.GEU.AND P1, PT, R14, 1.175494350822287508e-38, PT ;  /* 0x008000000e00780b */ /* 0x000fd60003f2e000 */
[----:B------:R-:W-:-:S04]  /*0510*/  @P0 FMUL R14, R14, 0.25 ;  /* 0x3e8000000e0e0820 */ /* 0x000fc80000400000 */
[----:B------:R-:W-:-:S06]  /*0520*/  @!P1 FMUL R14, R14, 16777216 ;  /* 0x4b8000000e0e9820 */ /* 0x000fcc0000400000 */
[----:B------:R-:W0:Y:S01]  /*0530*/  MUFU.RCP R14, R14 ;  /* 0x0000000e000e7308 */ /* 0x000e220000001000 */
[----:B------:R-:W-:Y:S01]  /*0540*/  FSEL R19, R2, 1, P0 ;  /* 0x3f80000002137808 */ /* 0x000fe20000000000 */
[----:B------:R-:W-:-:S04]  /*0550*/  FMUL R5, R11, R32 ;  /* 0x000000200b057220 */ /* 0x000fc80000400000 */
[----:B------:R-:W-:Y:S01]  /*0560*/  @!P1 FMUL R19, R19, 16777216 ;  /* 0x4b80000013139820 */ /* 0x000fe20000400000 */
[--C-:B------:R-:W-:Y:S01]  /*0570*/  FADD R33, R33, -R9.reuse ;  /* 0x8000000921217221 */ /* 0x100fe20000000000 */
[----:B------:R-:W-:Y:S01]  /*0580*/  FADD R28, R28, -R8 ;  /* 0x800000081c1c7221 */ /* 0x000fe20000000000 */
[----:B------:R-:W-:Y:S01]  /*0590*/  FADD R29, R29, -R9 ;  /* 0x800000091d1d7221 */ /* 0x000fe20000000000 */
[----:B------:R-:W-:Y:S01]  /*05a0*/  FFMA R5, R12, R5, R16 ;  /* 0x000000050c057223 */ /* 0x000fe20000000010 */
[----:B0-----:R-:W-:Y:S01]  /*05b0*/  FMUL R2, R14, R19 ;  /* 0x000000130e027220 */ /* 0x001fe20000400000 */
[----:B------:R-:W-:-:S03]  /*05c0*/  FMUL R11, R11, R28 ;  /* 0x0000001c0b0b7220 */ /* 0x000fc60000400000 */
[C---:B------:R-:W-:Y:S01]  /*05d0*/  FMUL R8, R2.reuse, R33 ;  /* 0x0000002102087220 */ /* 0x040fe20000400000 */
[----:B------:R-:W-:Y:S01]  /*05e0*/  FMUL R2, R2, R29 ;  /* 0x0000001d02027220 */ /* 0x000fe20000400000 */
[----:B------:R-:W-:Y:S02]  /*05f0*/  FFMA R11, R12, R11, R16 ;  /* 0x0000000b0c0b7223 */ /* 0x000fe40000000010 */
[C-C-:B------:R-:W-:Y:S01]  /*0600*/  FFMA R8, R13.reuse, R8, R17.reuse ;  /* 0x000000080d087223 */ /* 0x140fe20000000011 */
[----:B------:R-:W-:Y:S01]  /*0610*/  FFMA R2, R13, R2, R17 ;  /* 0x000000020d027223 */ /* 0x000fe20000000011 */
[----:B---3--:R-:W-:Y:S01]  /*0620*/  FSETP.GEU.AND P5, PT, R3, -R26, PT ;  /* 0x8000001a0300720b */ /* 0x008fe20003fae000 */
[----:B------:R-:W-:Y:S01]  /*0630*/  FADD R3, R26, R3 ;  /* 0x000000031a037221 */ /* 0x000fe20000000000 */
[----:B------:R-:W-:Y:S01]  /*0640*/  FSETP.GEU.AND P3, PT, R11, -R24, PT ;  /* 0x800000180b00720b */ /* 0x000fe20003f6e000 */
[----:B------:R-:W-:Y:S01]  /*0650*/  FADD R24, R24, R11 ;  /* 0x0000000b18187221 */ /* 0x000fe20000000000 */
[----:B------:R-:W-:Y:S01]  /*0660*/  FSETP.GEU.AND P4, PT, R2, -R25, PT ;  /* 0x800000190200720b */ /* 0x000fe20003f8e000 */
[----:B------:R-:W-:Y:S01]  /*0670*/  FADD R2, R25, R2 ;  /* 0x0000000219027221 */ /* 0x000fe20000000000 */
[----:B-1----:R-:W-:Y:S01]  /*0680*/  IMAD.WIDE R6, R0, 0x4, R6 ;  /* 0x0000000400067825 */ /* 0x002fe200078e0206 */
[----:B------:R-:W-:-:S02]  /*0690*/  SEL R26, R3, RZ, P5 ;  /* 0x000000ff031a7207 */ /* 0x000fc40002800000 */
[----:B------:R-:W-:Y:S02]  /*06a0*/  SEL R24, R24, RZ, P3 ;  /* 0x000000ff18187207 */ /* 0x000fe40001800000 */
[----:B------:R-:W-:Y:S02]  /*06b0*/  SEL R25, R2, RZ, P4 ;  /* 0x000000ff02197207 */ /* 0x000fe40002000000 */
[----:B--2---:R-:W-:Y:S01]  /*06c0*/  FSETP.GEU.AND P6, PT, R5, -R20, PT ;  /* 0x800000140500720b */ /* 0x004fe20003fce000 */
[----:B------:R-:W-:Y:S01]  /*06d0*/  FADD R5, R20, R5 ;  /* 0x0000000514057221 */ /* 0x000fe20000000000 */
[----:B------:R-:W-:Y:S01]  /*06e0*/  FSETP.GEU.AND P0, PT, R8, -R21, PT ;  /* 0x800000150800720b */ /* 0x000fe20003f0e000 */
[----:B------:R-:W-:Y:S01]  /*06f0*/  FADD R9, R21, R8 ;  /* 0x0000000815097221 */ /* 0x000fe20000000000 */
[----:B------:R-:W-:Y:S02]  /*0700*/  FSETP.GEU.AND P1, PT, R15, -R22, PT ;  /* 0x800000160f00720b */ /* 0x000fe40003f2e000 */
[----:B------:R-:W-:Y:S01]  /*0710*/  SEL R8, R5, RZ, P6 ;  /* 0x000000ff05087207 */ /* 0x000fe20003000000 */
[----:B------:R-:W-:Y:S01]  /*0720*/  FADD R15, R22, R15 ;  /* 0x0000000f160f7221 */ /* 0x000fe20000000000 */
[----:B------:R-:W-:Y:S01]  /*0730*/  FSETP.GEU.AND P2, PT, R10, -R23, PT ;  /* 0x800000170a00720b */ /* 0x000fe20003f4e000 */
[----:B------:R-:W-:Y:S01]  /*0740*/  FADD R23, R23, R10 ;  /* 0x0000000a17177221 */ /* 0x000fe20000000000 */
[----:B------:R-:W-:Y:S01]  /*0750*/  FSETP.GEU.AND P6, PT, R4, -R27, PT ;  /* 0x8000001b0400720b */ /* 0x000fe20003fce000 */
[----:B------:R-:W-:Y:S01]  /*0760*/  FADD R4, R27, R4 ;  /* 0x000000041b047221 */ /* 0x000fe20000000000 */
[----:B------:R-:W-:-:S02]  /*0770*/  SEL R9, R9, RZ, P0 ;  /* 0x000000ff09097207 */ /* 0x000fc40000000000 */
[----:B------:R-:W-:Y:S02]  /*0780*/  SEL R10, R15, RZ, P1 ;  /* 0x000000ff0f0a7207 */ /* 0x000fe40000800000 */
[----:B------:R-:W-:Y:S02]  /*0790*/  SEL R11, R23, RZ, P2 ;  /* 0x000000ff170b7207 */ /* 0x000fe40001000000 */
[----:B------:R-:W-:-:S03]  /*07a0*/  SEL R27, R4, RZ, P6 ;  /* 0x000000ff041b7207 */ /* 0x000fc60003000000 */
[----:B------:R-:W-:Y:S04]  /*07b0*/  STG.E.128 desc[UR4][R6.64], R8 ;  /* 0x0000000806007986 */ /* 0x000fe8000c101d04 */
[----:B------:R-:W-:Y:S01]  /*07c0*/  STG.E.128 desc[UR4][R6.64+0x800], R24 ;  /* 0x0008001806007986 */ /* 0x000fe2000c101d04 */
[----:B------:R-:W-:Y:S05]  /*07d0*/  EXIT ;  /* 0x000000000000794d */ /* 0x000fea0003800000 */
.L_x_0:
[----:B------:R-:W-:-:S00]  /*07e0*/  BRA `(.L_x_0) ;  /* 0xfffffffc00fc7947 */ /* 0x000fc0000383ffff */
[----:B------:R-:W-:-:S00]  /*07f0*/  NOP ;  /* 0x0000000000007918 */ /* 0x000fc00000000000 */
        /* <DEDUP_REMOVED lines=8> */
.L_x_1:


//--------------------- .nv.global.init           --------------------------
	.section	.nv.global.init,"aw",@progbits
.nv.global.init:
	.type		_$_str,@object
	.size		_$_str,(_$_str_$_2 - _$_str)
_$_str:
        /*0000*/ 	.byte	0x5f, 0x5f, 0x43, 0x55, 0x44, 0x41, 0x5f, 0x46, 0x54, 0x5a, 0x00
	.type		_$_str_$_2,@object
	.size		_$_str_$_2,(.L_1 - _$_str_$_2)
_$_str_$_2:
        /*000b*/ 	.byte	0x5f, 0x5f, 0x43, 0x55, 0x44, 0x41, 0x5f, 0x50, 0x52, 0x45, 0x43, 0x5f, 0x53, 0x51, 0x52, 0x54
        /*001b*/ 	.byte	0x00
.L_1:


//--------------------- .nv.constant0.triton_poi_fused__native_batch_norm_legit_no_training_add_relu_25 --------------------------
	.section	.nv.constant0.triton_poi_fused__native_batch_norm_legit_no_training_add_relu_25,"a",@progbits
	.sectionflags	@""
	.align	4
.nv.constant0.triton_poi_fused__native_batch_norm_legit_no_training_add_relu_25:
	.zero		588
